//
// Generated by NVIDIA NVVM Compiler
//
// Compiler Build ID: CL-36424714
// Cuda compilation tools, release 13.0, V13.0.88
// Based on NVVM 20.0.0
//

.version 9.0
.target sm_100
.address_size 64

	// .globl	_Z16multMatrixVectorPfS_S_j

.visible .entry _Z16multMatrixVectorPfS_S_j(
	.param .u64 .ptr .align 1 _Z16multMatrixVectorPfS_S_j_param_0,
	.param .u64 .ptr .align 1 _Z16multMatrixVectorPfS_S_j_param_1,
	.param .u64 .ptr .align 1 _Z16multMatrixVectorPfS_S_j_param_2,
	.param .u32 _Z16multMatrixVectorPfS_S_j_param_3
)
{
	.reg .pred 	%p<10>;
	.reg .b32 	%r<60>;
	.reg .b32 	%f<111>;
	.reg .b64 	%rd<78>;

	ld.param.u64 	%rd6, [_Z16multMatrixVectorPfS_S_j_param_0];
	ld.param.u64 	%rd7, [_Z16multMatrixVectorPfS_S_j_param_1];
	ld.param.u64 	%rd8, [_Z16multMatrixVectorPfS_S_j_param_2];
	ld.param.u32 	%r20, [_Z16multMatrixVectorPfS_S_j_param_3];
	cvta.to.global.u64 	%rd1, %rd8;
	cvta.to.global.u64 	%rd2, %rd7;
	mov.u32 	%r21, %tid.x;
	mov.u32 	%r22, %ctaid.x;
	mov.u32 	%r23, %ntid.x;
	mad.lo.s32 	%r1, %r22, %r23, %r21;
	setp.ge.u32 	%p1, %r1, %r20;
	@%p1 bra 	$L__BB0_14;
	mul.lo.s32 	%r2, %r20, %r1;
	and.b32  	%r3, %r20, 15;
	setp.lt.u32 	%p2, %r20, 16;
	mov.f32 	%f110, 0f00000000;
	mov.b32 	%r56, 0;
	@%p2 bra 	$L__BB0_4;
	and.b32  	%r56, %r20, -16;
	mov.f32 	%f110, 0f00000000;
	mov.b32 	%r54, 0;
$L__BB0_3:
	.pragma "nounroll";
	add.s32 	%r26, %r54, %r2;
	mul.wide.u32 	%rd9, %r26, 4;
	add.s64 	%rd10, %rd2, %rd9;
	ld.global.f32 	%f17, [%rd10];
	mul.wide.u32 	%rd11, %r54, 4;
	add.s64 	%rd12, %rd1, %rd11;
	ld.global.f32 	%f18, [%rd12];
	fma.rn.f32 	%f19, %f17, %f18, %f110;
	add.s32 	%r27, %r26, 1;
	mul.wide.u32 	%rd13, %r27, 4;
	add.s64 	%rd14, %rd2, %rd13;
	ld.global.f32 	%f20, [%rd14];
	ld.global.f32 	%f21, [%rd12+4];
	fma.rn.f32 	%f22, %f20, %f21, %f19;
	add.s32 	%r28, %r26, 2;
	mul.wide.u32 	%rd15, %r28, 4;
	add.s64 	%rd16, %rd2, %rd15;
	ld.global.f32 	%f23, [%rd16];
	ld.global.f32 	%f24, [%rd12+8];
	fma.rn.f32 	%f25, %f23, %f24, %f22;
	add.s32 	%r29, %r26, 3;
	mul.wide.u32 	%rd17, %r29, 4;
	add.s64 	%rd18, %rd2, %rd17;
	ld.global.f32 	%f26, [%rd18];
	ld.global.f32 	%f27, [%rd12+12];
	fma.rn.f32 	%f28, %f26, %f27, %f25;
	add.s32 	%r30, %r26, 4;
	mul.wide.u32 	%rd19, %r30, 4;
	add.s64 	%rd20, %rd2, %rd19;
	ld.global.f32 	%f29, [%rd20];
	ld.global.f32 	%f30, [%rd12+16];
	fma.rn.f32 	%f31, %f29, %f30, %f28;
	add.s32 	%r31, %r26, 5;
	mul.wide.u32 	%rd21, %r31, 4;
	add.s64 	%rd22, %rd2, %rd21;
	ld.global.f32 	%f32, [%rd22];
	ld.global.f32 	%f33, [%rd12+20];
	fma.rn.f32 	%f34, %f32, %f33, %f31;
	add.s32 	%r32, %r26, 6;
	mul.wide.u32 	%rd23, %r32, 4;
	add.s64 	%rd24, %rd2, %rd23;
	ld.global.f32 	%f35, [%rd24];
	ld.global.f32 	%f36, [%rd12+24];
	fma.rn.f32 	%f37, %f35, %f36, %f34;
	add.s32 	%r33, %r26, 7;
	mul.wide.u32 	%rd25, %r33, 4;
	add.s64 	%rd26, %rd2, %rd25;
	ld.global.f32 	%f38, [%rd26];
	ld.global.f32 	%f39, [%rd12+28];
	fma.rn.f32 	%f40, %f38, %f39, %f37;
	add.s32 	%r34, %r26, 8;
	mul.wide.u32 	%rd27, %r34, 4;
	add.s64 	%rd28, %rd2, %rd27;
	ld.global.f32 	%f41, [%rd28];
	ld.global.f32 	%f42, [%rd12+32];
	fma.rn.f32 	%f43, %f41, %f42, %f40;
	add.s32 	%r35, %r26, 9;
	mul.wide.u32 	%rd29, %r35, 4;
	add.s64 	%rd30, %rd2, %rd29;
	ld.global.f32 	%f44, [%rd30];
	ld.global.f32 	%f45, [%rd12+36];
	fma.rn.f32 	%f46, %f44, %f45, %f43;
	add.s32 	%r36, %r26, 10;
	mul.wide.u32 	%rd31, %r36, 4;
	add.s64 	%rd32, %rd2, %rd31;
	ld.global.f32 	%f47, [%rd32];
	ld.global.f32 	%f48, [%rd12+40];
	fma.rn.f32 	%f49, %f47, %f48, %f46;
	add.s32 	%r37, %r26, 11;
	mul.wide.u32 	%rd33, %r37, 4;
	add.s64 	%rd34, %rd2, %rd33;
	ld.global.f32 	%f50, [%rd34];
	ld.global.f32 	%f51, [%rd12+44];
	fma.rn.f32 	%f52, %f50, %f51, %f49;
	add.s32 	%r38, %r26, 12;
	mul.wide.u32 	%rd35, %r38, 4;
	add.s64 	%rd36, %rd2, %rd35;
	ld.global.f32 	%f53, [%rd36];
	ld.global.f32 	%f54, [%rd12+48];
	fma.rn.f32 	%f55, %f53, %f54, %f52;
	add.s32 	%r39, %r26, 13;
	mul.wide.u32 	%rd37, %r39, 4;
	add.s64 	%rd38, %rd2, %rd37;
	ld.global.f32 	%f56, [%rd38];
	ld.global.f32 	%f57, [%rd12+52];
	fma.rn.f32 	%f58, %f56, %f57, %f55;
	add.s32 	%r40, %r26, 14;
	mul.wide.u32 	%rd39, %r40, 4;
	add.s64 	%rd40, %rd2, %rd39;
	ld.global.f32 	%f59, [%rd40];
	ld.global.f32 	%f60, [%rd12+56];
	fma.rn.f32 	%f61, %f59, %f60, %f58;
	add.s32 	%r41, %r26, 15;
	mul.wide.u32 	%rd41, %r41, 4;
	add.s64 	%rd42, %rd2, %rd41;
	ld.global.f32 	%f62, [%rd42];
	ld.global.f32 	%f63, [%rd12+60];
	fma.rn.f32 	%f110, %f62, %f63, %f61;
	add.s32 	%r54, %r54, 16;
	setp.ne.s32 	%p3, %r54, %r56;
	@%p3 bra 	$L__BB0_3;
$L__BB0_4:
	setp.eq.s32 	%p4, %r3, 0;
	@%p4 bra 	$L__BB0_13;
	and.b32  	%r8, %r20, 7;
	setp.lt.u32 	%p5, %r3, 8;
	@%p5 bra 	$L__BB0_7;
	add.s32 	%r42, %r56, %r2;
	mul.wide.u32 	%rd43, %r42, 4;
	add.s64 	%rd44, %rd2, %rd43;
	ld.global.f32 	%f65, [%rd44];
	mul.wide.u32 	%rd45, %r56, 4;
	add.s64 	%rd46, %rd1, %rd45;
	ld.global.f32 	%f66, [%rd46];
	fma.rn.f32 	%f67, %f65, %f66, %f110;
	add.s32 	%r43, %r42, 1;
	mul.wide.u32 	%rd47, %r43, 4;
	add.s64 	%rd48, %rd2, %rd47;
	ld.global.f32 	%f68, [%rd48];
	ld.global.f32 	%f69, [%rd46+4];
	fma.rn.f32 	%f70, %f68, %f69, %f67;
	add.s32 	%r44, %r42, 2;
	mul.wide.u32 	%rd49, %r44, 4;
	add.s64 	%rd50, %rd2, %rd49;
	ld.global.f32 	%f71, [%rd50];
	ld.global.f32 	%f72, [%rd46+8];
	fma.rn.f32 	%f73, %f71, %f72, %f70;
	add.s32 	%r45, %r42, 3;
	mul.wide.u32 	%rd51, %r45, 4;
	add.s64 	%rd52, %rd2, %rd51;
	ld.global.f32 	%f74, [%rd52];
	ld.global.f32 	%f75, [%rd46+12];
	fma.rn.f32 	%f76, %f74, %f75, %f73;
	add.s32 	%r46, %r42, 4;
	mul.wide.u32 	%rd53, %r46, 4;
	add.s64 	%rd54, %rd2, %rd53;
	ld.global.f32 	%f77, [%rd54];
	ld.global.f32 	%f78, [%rd46+16];
	fma.rn.f32 	%f79, %f77, %f78, %f76;
	add.s32 	%r47, %r42, 5;
	mul.wide.u32 	%rd55, %r47, 4;
	add.s64 	%rd56, %rd2, %rd55;
	ld.global.f32 	%f80, [%rd56];
	ld.global.f32 	%f81, [%rd46+20];
	fma.rn.f32 	%f82, %f80, %f81, %f79;
	add.s32 	%r48, %r42, 6;
	mul.wide.u32 	%rd57, %r48, 4;
	add.s64 	%rd58, %rd2, %rd57;
	ld.global.f32 	%f83, [%rd58];
	ld.global.f32 	%f84, [%rd46+24];
	fma.rn.f32 	%f85, %f83, %f84, %f82;
	add.s32 	%r49, %r42, 7;
	mul.wide.u32 	%rd59, %r49, 4;
	add.s64 	%rd60, %rd2, %rd59;
	ld.global.f32 	%f86, [%rd60];
	ld.global.f32 	%f87, [%rd46+28];
	fma.rn.f32 	%f110, %f86, %f87, %f85;
	add.s32 	%r56, %r56, 8;
$L__BB0_7:
	setp.eq.s32 	%p6, %r8, 0;
	@%p6 bra 	$L__BB0_13;
	and.b32  	%r11, %r20, 3;
	setp.lt.u32 	%p7, %r8, 4;
	@%p7 bra 	$L__BB0_10;
	add.s32 	%r50, %r56, %r2;
	mul.wide.u32 	%rd61, %r50, 4;
	add.s64 	%rd62, %rd2, %rd61;
	ld.global.f32 	%f89, [%rd62];
	mul.wide.u32 	%rd63, %r56, 4;
	add.s64 	%rd64, %rd1, %rd63;
	ld.global.f32 	%f90, [%rd64];
	fma.rn.f32 	%f91, %f89, %f90, %f110;
	add.s32 	%r51, %r50, 1;
	mul.wide.u32 	%rd65, %r51, 4;
	add.s64 	%rd66, %rd2, %rd65;
	ld.global.f32 	%f92, [%rd66];
	ld.global.f32 	%f93, [%rd64+4];
	fma.rn.f32 	%f94, %f92, %f93, %f91;
	add.s32 	%r52, %r50, 2;
	mul.wide.u32 	%rd67, %r52, 4;
	add.s64 	%rd68, %rd2, %rd67;
	ld.global.f32 	%f95, [%rd68];
	ld.global.f32 	%f96, [%rd64+8];
	fma.rn.f32 	%f97, %f95, %f96, %f94;
	add.s32 	%r53, %r50, 3;
	mul.wide.u32 	%rd69, %r53, 4;
	add.s64 	%rd70, %rd2, %rd69;
	ld.global.f32 	%f98, [%rd70];
	ld.global.f32 	%f99, [%rd64+12];
	fma.rn.f32 	%f110, %f98, %f99, %f97;
	add.s32 	%r56, %r56, 4;
$L__BB0_10:
	setp.eq.s32 	%p8, %r11, 0;
	@%p8 bra 	$L__BB0_13;
	mul.wide.u32 	%rd71, %r56, 4;
	add.s64 	%rd77, %rd1, %rd71;
	add.s32 	%r59, %r56, %r2;
	neg.s32 	%r58, %r11;
$L__BB0_12:
	.pragma "nounroll";
	mul.wide.u32 	%rd72, %r59, 4;
	add.s64 	%rd73, %rd2, %rd72;
	ld.global.f32 	%f100, [%rd73];
	ld.global.f32 	%f101, [%rd77];
	fma.rn.f32 	%f110, %f100, %f101, %f110;
	add.s64 	%rd77, %rd77, 4;
	add.s32 	%r59, %r59, 1;
	add.s32 	%r58, %r58, 1;
	setp.ne.s32 	%p9, %r58, 0;
	@%p9 bra 	$L__BB0_12;
$L__BB0_13:
	cvta.to.global.u64 	%rd74, %rd6;
	mul.wide.s32 	%rd75, %r1, 4;
	add.s64 	%rd76, %rd74, %rd75;
	st.global.f32 	[%rd76], %f110;
$L__BB0_14:
	ret;

}


// ===== COMPILED SASS (sm_100) =====

	.target	sm_100

	.elftype	@"ET_EXEC"


//--------------------- .note.nv.tkinfo           --------------------------
	.section	.note.nv.tkinfo,"",@"SHT_NOTE"
	.sectionflags	@"SHF_NOTE_NV_TKINFO"
	.tkinfo
        /*0018*/ 	.word	0x00000002
        /*0030*/ 	.string	""
        /*0030*/ 	.string	"ptxas"
        /*0030*/ 	.string	"Cuda compilation tools, release 13.0, V13.0.88"
        /*0030*/ 	.string	"Build cuda_13.0.r13.0/compiler.36424714_0"
        /*0030*/ 	.string	"-arch sm_100 -m 64 "



//--------------------- .note.nv.cuinfo           --------------------------
	.section	.note.nv.cuinfo,"",@"SHT_NOTE"
	.sectionflags	@"SHF_NOTE_NV_CUINFO"
        /*0018*/ 	.short	0x0002
        /*001a*/ 	.short	0x0064
        /*001c*/ 	.short	0x0082
	.zero		2


//--------------------- .nv.info                  --------------------------
	.section	.nv.info,"",@"SHT_CUDA_INFO"
	.align	4


	//----- nvinfo : EIATTR_REGCOUNT
	.align		4
        /*0000*/ 	.byte	0x04, 0x2f
        /*0002*/ 	.short	(.L_1 - .L_0)
	.align		4
.L_0:
        /*0004*/ 	.word	index@(_Z16multMatrixVectorPfS_S_j)
        /*0008*/ 	.word	0x00000020


	//----- nvinfo : EIATTR_FRAME_SIZE
	.align		4
.L_1:
        /*000c*/ 	.byte	0x04, 0x11
        /*000e*/ 	.short	(.L_3 - .L_2)
	.align		4
.L_2:
        /*0010*/ 	.word	index@(_Z16multMatrixVectorPfS_S_j)
        /*0014*/ 	.word	0x00000000


	//----- nvinfo : EIATTR_MIN_STACK_SIZE
	.align		4
.L_3:
        /*0018*/ 	.byte	0x04, 0x12
        /*001a*/ 	.short	(.L_5 - .L_4)
	.align		4
.L_4:
        /*001c*/ 	.word	index@(_Z16multMatrixVectorPfS_S_j)
        /*0020*/ 	.word	0x00000000
.L_5:


//--------------------- .nv.compat                --------------------------
	.section	.nv.compat,"",@"SHT_CUDA_COMPAT_INFO"
	.align	4
        /*0000*/ 	.byte	0x02, 0x09, 0x00, 0x00, 0x02, 0x02, 0x01, 0x00, 0x02, 0x05, 0x05, 0x00, 0x03, 0x07, 0x01, 0x01
        /*0010*/ 	.byte	0x02, 0x03, 0x00, 0x00, 0x02, 0x06, 0x01, 0x00, 0x04, 0x0b, 0x08, 0x00, 0x09, 0x00, 0x00, 0x00
        /*0020*/ 	.byte	0x00, 0x00, 0x00, 0x00


//--------------------- .nv.info._Z16multMatrixVectorPfS_S_j --------------------------
	.section	.nv.info._Z16multMatrixVectorPfS_S_j,"",@"SHT_CUDA_INFO"
	.sectionflags	@""
	.align	4


	//----- nvinfo : EIATTR_CUDA_API_VERSION
	.align		4
        /*0000*/ 	.byte	0x04, 0x37
        /*0002*/ 	.short	(.L_7 - .L_6)
.L_6:
        /*0004*/ 	.word	0x00000082


	//----- nvinfo : EIATTR_KPARAM_INFO
	.align		4
.L_7:
        /*0008*/ 	.byte	0x04, 0x17
        /*000a*/ 	.short	(.L_9 - .L_8)
.L_8:
        /*000c*/ 	.word	0x00000000
        /*0010*/ 	.short	0x0003
        /*0012*/ 	.short	0x0018
        /*0014*/ 	.byte	0x00, 0xf0, 0x11, 0x00


	//----- nvinfo : EIATTR_KPARAM_INFO
	.align		4
.L_9:
        /*0018*/ 	.byte	0x04, 0x17
        /*001a*/ 	.short	(.L_11 - .L_10)
.L_10:
        /*001c*/ 	.word	0x00000000
        /*0020*/ 	.short	0x0002
        /*0022*/ 	.short	0x0010
        /*0024*/ 	.byte	0x00, 0xf5, 0x21, 0x00


	//----- nvinfo : EIATTR_KPARAM_INFO
	.align		4
.L_11:
        /*0028*/ 	.byte	0x04, 0x17
        /*002a*/ 	.short	(.L_13 - .L_12)
.L_12:
        /*002c*/ 	.word	0x00000000
        /*0030*/ 	.short	0x0001
        /*0032*/ 	.short	0x0008
        /*0034*/ 	.byte	0x00, 0xf5, 0x21, 0x00


	//----- nvinfo : EIATTR_KPARAM_INFO
	.align		4
.L_13:
        /*0038*/ 	.byte	0x04, 0x17
        /*003a*/ 	.short	(.L_15 - .L_14)
.L_14:
        /*003c*/ 	.word	0x00000000
        /*0040*/ 	.short	0x0000
        /*0042*/ 	.short	0x0000
        /*0044*/ 	.byte	0x00, 0xf5, 0x21, 0x00


	//----- nvinfo : EIATTR_SPARSE_MMA_MASK
	.align		4
.L_15:
        /*0048*/ 	.byte	0x03, 0x50
        /*004a*/ 	.short	0x0000


	//----- nvinfo : EIATTR_MAXREG_COUNT
	.align		4
        /*004c*/ 	.byte	0x03, 0x1b
        /*004e*/ 	.short	0x00ff


	//----- nvinfo : EIATTR_MERCURY_ISA_VERSION
	.align		4
        /*0050*/ 	.byte	0x03, 0x5f
        /*0052*/ 	.short	0x0101


	//----- nvinfo : EIATTR_VRC_CTA_INIT_COUNT
	.align		4
        /*0054*/ 	.byte	0x02, 0x4a
	.zero		1
	.zero		1


	//----- nvinfo : EIATTR_EXIT_INSTR_OFFSETS
	.align		4
        /*0058*/ 	.byte	0x04, 0x1c
        /*005a*/ 	.short	(.L_17 - .L_16)


	//   ....[0]....
.L_16:
        /*005c*/ 	.word	0x00000070


	//   ....[1]....
        /*0060*/ 	.word	0x00000ce0


	//----- nvinfo : EIATTR_CBANK_PARAM_SIZE
	.align		4
.L_17:
        /*0064*/ 	.byte	0x03, 0x19
        /*0066*/ 	.short	0x001c


	//----- nvinfo : EIATTR_PARAM_CBANK
	.align		4
        /*0068*/ 	.byte	0x04, 0x0a
        /*006a*/ 	.short	(.L_19 - .L_18)
	.align		4
.L_18:
        /*006c*/ 	.word	index@(.nv.constant0._Z16multMatrixVectorPfS_S_j)
        /*0070*/ 	.short	0x0380
        /*0072*/ 	.short	0x001c


	//----- nvinfo : EIATTR_SW_WAR
	.align		4
.L_19:
        /*0074*/ 	.byte	0x04, 0x36
        /*0076*/ 	.short	(.L_21 - .L_20)
.L_20:
        /*0078*/ 	.word	0x00000008
.L_21:


//--------------------- .nv.callgraph             --------------------------
	.section	.nv.callgraph,"",@"SHT_CUDA_CALLGRAPH"
	.align	4
	.sectionentsize	8
	.align		4
        /*0000*/ 	.word	0x00000000
	.align		4
        /*0004*/ 	.word	0xffffffff
	.align		4
        /*0008*/ 	.word	0x00000000
	.align		4
        /*000c*/ 	.word	0xfffffffe
	.align		4
        /*0010*/ 	.word	0x00000000
	.align		4
        /*0014*/ 	.word	0xfffffffd
	.align		4
        /*0018*/ 	.word	0x00000000
	.align		4
        /*001c*/ 	.word	0xfffffffc


//--------------------- .text._Z16multMatrixVectorPfS_S_j --------------------------
	.section	.text._Z16multMatrixVectorPfS_S_j,"ax",@progbits
	.align	128
        .global         _Z16multMatrixVectorPfS_S_j
        .type           _Z16multMatrixVectorPfS_S_j,@function
        .size           _Z16multMatrixVectorPfS_S_j,(.L_x_7 - _Z16multMatrixVectorPfS_S_j)
        .other          _Z16multMatrixVectorPfS_S_j,@"STO_CUDA_ENTRY STV_DEFAULT"
_Z16multMatrixVectorPfS_S_j:
.text._Z16multMatrixVectorPfS_S_j:
[----:B------:R-:W-:Y:S01]  /*0000*/  LDC R1, c[0x0][0x37c] ;  /* 0x0000df00ff017b82 */ /* 0x000fe20000000800 */
[----:B------:R-:W0:Y:S07]  /*0010*/  S2R R14, SR_TID.X ;  /* 0x00000000000e7919 */ /* 0x000e2e0000002100 */
[----:B------:R-:W0:Y:S01]  /*0020*/  S2UR UR4, SR_CTAID.X ;  /* 0x00000000000479c3 */ /* 0x000e220000002500 */
[----:B------:R-:W1:Y:S07]  /*0030*/  LDCU UR8, c[0x0][0x398] ;  /* 0x00007300ff0877ac */ /* 0x000e6e0008000800 */
[----:B------:R-:W0:Y:S02]  /*0040*/  LDC R3, c[0x0][0x360] ;  /* 0x0000d800ff037b82 */ /* 0x000e240000000800 */
[----:B0-----:R-:W-:-:S05]  /*0050*/  IMAD R14, R3, UR4, R14 ;  /* 0x00000004030e7c24 */ /* 0x001fca000f8e020e */
[----:B-1----:R-:W-:-:S13]  /*0060*/  ISETP.GE.U32.AND P0, PT, R14, UR8, PT ;  /* 0x000000080e007c0c */ /* 0x002fda000bf06070 */
[----:B------:R-:W-:Y:S05]  /*0070*/  @P0 EXIT ;  /* 0x000000000000094d */ /* 0x000fea0003800000 */
[----:B------:R-:W-:Y:S01]  /*0080*/  UISETP.GE.U32.AND UP0, UPT, UR8, 0x10, UPT ;  /* 0x000000100800788c */ /* 0x000fe2000bf06070 */
[----:B------:R-:W-:Y:S01]  /*0090*/  HFMA2 R0, -RZ, RZ, 0, 0 ;  /* 0x00000000ff007431 */ /* 0x000fe200000001ff */
[----:B------:R-:W-:Y:S01]  /*00a0*/  MOV R17, RZ ;  /* 0x000000ff00117202 */ /* 0x000fe20000000f00 */
[----:B------:R-:W-:Y:S01]  /*00b0*/  ULOP3.LUT UR4, UR8, 0xf, URZ, 0xc0, !UPT ;  /* 0x0000000f08047892 */ /* 0x000fe2000f8ec0ff */
[----:B------:R-:W0:Y:S05]  /*00c0*/  LDCU.64 UR6, c[0x0][0x358] ;  /* 0x00006b00ff0677ac */ /* 0x000e2a0008000a00 */
[----:B------:R-:W-:Y:S06]  /*00d0*/  BRA.U !UP0, `(.L_x_0) ;  /* 0x0000000508687547 */ /* 0x000fec000b800000 */
[----:B------:R-:W-:Y:S01]  /*00e0*/  ULOP3.LUT UR5, UR8, 0xfffffff0, URZ, 0xc0, !UPT ;  /* 0xfffffff008057892 */ /* 0x000fe2000f8ec0ff */
[----:B------:R-:W-:Y:S02]  /*00f0*/  MOV R0, RZ ;  /* 0x000000ff00007202 */ /* 0x000fe40000000f00 */
[----:B------:R-:W-:-:S03]  /*0100*/  MOV R15, RZ ;  /* 0x000000ff000f7202 */ /* 0x000fc60000000f00 */
[----:B------:R-:W-:-:S07]  /*0110*/  MOV R17, UR5 ;  /* 0x0000000500117c02 */ /* 0x000fce0008000f00 */
.L_x_1:
[----:B------:R-:W1:Y:S01]  /*0120*/  LDC.64 R6, c[0x0][0x388] ;  /* 0x0000e200ff067b82 */ /* 0x000e620000000a00 */
[----:B------:R-:W-:-:S05]  /*0130*/  IMAD R21, R14, UR8, R15 ;  /* 0x000000080e157c24 */ /* 0x000fca000f8e020f */
[C---:B------:R-:W-:Y:S02]  /*0140*/  IADD3 R13, PT, PT, R21.reuse, 0x1, RZ ;  /* 0x00000001150d7810 */ /* 0x040fe40007ffe0ff */
[----:B------:R-:W2:Y:S01]  /*0150*/  LDC.64 R4, c[0x0][0x390] ;  /* 0x0000e400ff047b82 */ /* 0x000ea20000000a00 */
[C---:B------:R-:W-:Y:S02]  /*0160*/  IADD3 R11, PT, PT, R21.reuse, 0x2, RZ ;  /* 0x00000002150b7810 */ /* 0x040fe40007ffe0ff */
[C---:B------:R-:W-:Y:S01]  /*0170*/  IADD3 R9, PT, PT, R21.reuse, 0x3, RZ ;  /* 0x0000000315097810 */ /* 0x040fe20007ffe0ff */
[----:B-1----:R-:W-:-:S04]  /*0180*/  IMAD.WIDE.U32 R28, R21, 0x4, R6 ;  /* 0x00000004151c7825 */ /* 0x002fc800078e0006 */
[----:B------:R-:W-:Y:S02]  /*0190*/  IMAD.WIDE.U32 R12, R13, 0x4, R6 ;  /* 0x000000040d0c7825 */ /* 0x000fe400078e0006 */
[----:B0-----:R-:W3:Y:S02]  /*01a0*/  LDG.E R28, desc[UR6][R28.64] ;  /* 0x000000061c1c7981 */ /* 0x001ee4000c1e1900 */
[----:B--2---:R-:W-:Y:S02]  /*01b0*/  IMAD.WIDE.U32 R4, R15, 0x4, R4 ;  /* 0x000000040f047825 */ /* 0x004fe400078e0004 */
[----:B------:R0:W2:Y:S04]  /*01c0*/  LDG.E R2, desc[UR6][R12.64] ;  /* 0x000000060c027981 */ /* 0x0000a8000c1e1900 */
[----:B------:R-:W3:Y:S01]  /*01d0*/  LDG.E R3, desc[UR6][R4.64] ;  /* 0x0000000604037981 */ /* 0x000ee2000c1e1900 */
[----:B------:R-:W-:Y:S01]  /*01e0*/  IMAD.WIDE.U32 R10, R11, 0x4, R6 ;  /* 0x000000040b0a7825 */ /* 0x000fe200078e0006 */
[----:B------:R-:W-:-:S02]  /*01f0*/  IADD3 R23, PT, PT, R21, 0x4, RZ ;  /* 0x0000000415177810 */ /* 0x000fc40007ffe0ff */
[----:B------:R-:W2:Y:S01]  /*0200*/  LDG.E R26, desc[UR6][R4.64+0x4] ;  /* 0x00000406041a7981 */ /* 0x000ea2000c1e1900 */
[----:B------:R-:W-:Y:S01]  /*0210*/  IMAD.WIDE.U32 R8, R9, 0x4, R6 ;  /* 0x0000000409087825 */ /* 0x000fe200078e0006 */
[C---:B------:R-:W-:Y:S02]  /*0220*/  IADD3 R25, PT, PT, R21.reuse, 0x5, RZ ;  /* 0x0000000515197810 */ /* 0x040fe40007ffe0ff */
[----:B------:R1:W4:Y:S04]  /*0230*/  LDG.E R19, desc[UR6][R10.64] ;  /* 0x000000060a137981 */ /* 0x000328000c1e1900 */
[----:B------:R-:W4:Y:S01]  /*0240*/  LDG.E R16, desc[UR6][R4.64+0x8] ;  /* 0x0000080604107981 */ /* 0x000f22000c1e1900 */
[----:B0-----:R-:W-:-:S03]  /*0250*/  IADD3 R13, PT, PT, R21, 0x6, RZ ;  /* 0x00000006150d7810 */ /* 0x001fc60007ffe0ff */
[----:B------:R-:W5:Y:S01]  /*0260*/  LDG.E R18, desc[UR6][R4.64+0xc] ;  /* 0x00000c0604127981 */ /* 0x000f62000c1e1900 */
[----:B-1----:R-:W-:-:S03]  /*0270*/  IMAD.WIDE.U32 R10, R23, 0x4, R6 ;  /* 0x00000004170a7825 */ /* 0x002fc600078e0006 */
[----:B------:R0:W5:Y:S04]  /*0280*/  LDG.E R23, desc[UR6][R8.64] ;  /* 0x0000000608177981 */ /* 0x000168000c1e1900 */
[----:B------:R-:W5:Y:S01]  /*0290*/  LDG.E R20, desc[UR6][R4.64+0x10] ;  /* 0x0000100604147981 */ /* 0x000f62000c1e1900 */
[----:B------:R-:W-:-:S03]  /*02a0*/  IMAD.WIDE.U32 R12, R13, 0x4, R6 ;  /* 0x000000040d0c7825 */ /* 0x000fc600078e0006 */
[----:B------:R-:W5:Y:S01]  /*02b0*/  LDG.E R27, desc[UR6][R4.64+0x14] ;  /* 0x00001406041b7981 */ /* 0x000f62000c1e1900 */
[----:B0-----:R-:W-:-:S03]  /*02c0*/  IMAD.WIDE.U32 R8, R25, 0x4, R6 ;  /* 0x0000000419087825 */ /* 0x001fc600078e0006 */
[----:B------:R-:W5:Y:S04]  /*02d0*/  LDG.E R25, desc[UR6][R10.64] ;  /* 0x000000060a197981 */ /* 0x000f68000c1e1900 */
[----:B------:R-:W5:Y:S04]  /*02e0*/  LDG.E R22, desc[UR6][R8.64] ;  /* 0x0000000608167981 */ /* 0x000f68000c1e1900 */
[----:B------:R0:W5:Y:S04]  /*02f0*/  LDG.E R24, desc[UR6][R12.64] ;  /* 0x000000060c187981 */ /* 0x000168000c1e1900 */
[----:B------:R-:W5:Y:S01]  /*0300*/  LDG.E R29, desc[UR6][R4.64+0x18] ;  /* 0x00001806041d7981 */ /* 0x000f62000c1e1900 */
[----:B0-----:R-:W-:-:S05]  /*0310*/  IADD3 R13, PT, PT, R21, 0xa, RZ ;  /* 0x0000000a150d7810 */ /* 0x001fca0007ffe0ff */
[----:B------:R-:W-:-:S04]  /*0320*/  IMAD.WIDE.U32 R12, R13, 0x4, R6 ;  /* 0x000000040d0c7825 */ /* 0x000fc800078e0006 */
[----:B---3--:R-:W-:Y:S01]  /*0330*/  FFMA R3, R28, R3, R0 ;  /* 0x000000031c037223 */ /* 0x008fe20000000000 */
[C---:B------:R-:W-:Y:S02]  /*0340*/  IADD3 R0, PT, PT, R21.reuse, 0x7, RZ ;  /* 0x0000000715007810 */ /* 0x040fe40007ffe0ff */
[----:B------:R-:W-:Y:S01]  /*0350*/  IADD3 R28, PT, PT, R21, 0x8, RZ ;  /* 0x00000008151c7810 */ /* 0x000fe20007ffe0ff */
[----:B--2---:R-:W-:Y:S02]  /*0360*/  FFMA R26, R2, R26, R3 ;  /* 0x0000001a021a7223 */ /* 0x004fe40000000003 */
[----:B------:R-:W-:-:S04]  /*0370*/  IMAD.WIDE.U32 R2, R0, 0x4, R6 ;  /* 0x0000000400027825 */ /* 0x000fc800078e0006 */
[----:B------:R-:W-:Y:S01]  /*0380*/  IMAD.WIDE.U32 R10, R28, 0x4, R6 ;  /* 0x000000041c0a7825 */ /* 0x000fe200078e0006 */
[----:B------:R-:W-:-:S03]  /*0390*/  IADD3 R28, PT, PT, R21, 0x9, RZ ;  /* 0x00000009151c7810 */ /* 0x000fc60007ffe0ff */
[----:B----4-:R-:W-:Y:S01]  /*03a0*/  FFMA R26, R19, R16, R26 ;  /* 0x00000010131a7223 */ /* 0x010fe2000000001a */
[----:B------:R0:W2:Y:S04]  /*03b0*/  LDG.E R0, desc[UR6][R2.64] ;  /* 0x0000000602007981 */ /* 0x0000a8000c1e1900 */
[----:B------:R-:W2:Y:S01]  /*03c0*/  LDG.E R19, desc[UR6][R4.64+0x1c] ;  /* 0x00001c0604137981 */ /* 0x000ea2000c1e1900 */
[----:B------:R-:W-:-:S04]  /*03d0*/  IMAD.WIDE.U32 R8, R28, 0x4, R6 ;  /* 0x000000041c087825 */ /* 0x000fc800078e0006 */
[----:B-----5:R-:W-:Y:S01]  /*03e0*/  FFMA R18, R23, R18, R26 ;  /* 0x0000001217127223 */ /* 0x020fe2000000001a */
[----:B------:R-:W3:Y:S01]  /*03f0*/  LDG.E R10, desc[UR6][R10.64] ;  /* 0x000000060a0a7981 */ /* 0x000ee2000c1e1900 */
[----:B------:R-:W-:-:S03]  /*0400*/  IADD3 R28, PT, PT, R21, 0xb, RZ ;  /* 0x0000000b151c7810 */ /* 0x000fc60007ffe0ff */
[----:B------:R-:W3:Y:S01]  /*0410*/  LDG.E R23, desc[UR6][R4.64+0x20] ;  /* 0x0000200604177981 */ /* 0x000ee2000c1e1900 */
[----:B------:R-:W-:-:S03]  /*0420*/  IADD3 R26, PT, PT, R21, 0xc, RZ ;  /* 0x0000000c151a7810 */ /* 0x000fc60007ffe0ff */
[----:B------:R1:W4:Y:S01]  /*0430*/  LDG.E R16, desc[UR6][R8.64] ;  /* 0x0000000608107981 */ /* 0x000322000c1e1900 */
[----:B------:R-:W-:-:S03]  /*0440*/  FFMA R20, R25, R20, R18 ;  /* 0x0000001419147223 */ /* 0x000fc60000000012 */
[----:B------:R5:W4:Y:S01]  /*0450*/  LDG.E R11, desc[UR6][R12.64] ;  /* 0x000000060c0b7981 */ /* 0x000b22000c1e1900 */
[----:B0-----:R-:W-:-:S03]  /*0460*/  IMAD.WIDE.U32 R2, R28, 0x4, R6 ;  /* 0x000000041c027825 */ /* 0x001fc600078e0006 */
[----:B------:R-:W4:Y:S01]  /*0470*/  LDG.E R25, desc[UR6][R4.64+0x24] ;  /* 0x0000240604197981 */ /* 0x000f22000c1e1900 */
[----:B------:R-:W-:Y:S01]  /*0480*/  FFMA R27, R22, R27, R20 ;  /* 0x0000001b161b7223 */ /* 0x000fe20000000014 */
[----:B------:R-:W-:Y:S02]  /*0490*/  IADD3 R22, PT, PT, R21, 0xd, RZ ;  /* 0x0000000d15167810 */ /* 0x000fe40007ffe0ff */
[----:B------:R-:W4:Y:S01]  /*04a0*/  LDG.E R20, desc[UR6][R4.64+0x28] ;  /* 0x0000280604147981 */ /* 0x000f22000c1e1900 */
[----:B-1----:R-:W-:-:S04]  /*04b0*/  IMAD.WIDE.U32 R8, R26, 0x4, R6 ;  /* 0x000000041a087825 */ /* 0x002fc800078e0006 */
[----:B------:R-:W-:Y:S01]  /*04c0*/  FFMA R29, R24, R29, R27 ;  /* 0x0000001d181d7223 */ /* 0x000fe2000000001b */
[----:B------:R0:W4:Y:S01]  /*04d0*/  LDG.E R18, desc[UR6][R2.64] ;  /* 0x0000000602127981 */ /* 0x000122000c1e1900 */
[C---:B------:R-:W-:Y:S01]  /*04e0*/  IADD3 R24, PT, PT, R21.reuse, 0xe, RZ ;  /* 0x0000000e15187810 */ /* 0x040fe20007ffe0ff */
[----:B-----5:R-:W-:Y:S02]  /*04f0*/  IMAD.WIDE.U32 R12, R22, 0x4, R6 ;  /* 0x00000004160c7825 */ /* 0x020fe400078e0006 */
[----:B------:R-:W5:Y:S01]  /*0500*/  LDG.E R27, desc[UR6][R4.64+0x2c] ;  /* 0x00002c06041b7981 */ /* 0x000f62000c1e1900 */
[----:B------:R-:W-:-:S03]  /*0510*/  IADD3 R26, PT, PT, R21, 0xf, RZ ;  /* 0x0000000f151a7810 */ /* 0x000fc60007ffe0ff */
[----:B------:R-:W5:Y:S01]  /*0520*/  LDG.E R8, desc[UR6][R8.64] ;  /* 0x0000000608087981 */ /* 0x000f62000c1e1900 */
[----:B0-----:R-:W-:-:S03]  /*0530*/  IMAD.WIDE.U32 R2, R24, 0x4, R6 ;  /* 0x0000000418027825 */ /* 0x001fc600078e0006 */
[----:B------:R-:W5:Y:S01]  /*0540*/  LDG.E R22, desc[UR6][R4.64+0x30] ;  /* 0x0000300604167981 */ /* 0x000f62000c1e1900 */
[----:B------:R-:W-:-:S03]  /*0550*/  IMAD.WIDE.U32 R6, R26, 0x4, R6 ;  /* 0x000000041a067825 */ /* 0x000fc600078e0006 */
[----:B------:R-:W5:Y:S04]  /*0560*/  LDG.E R12, desc[UR6][R12.64] ;  /* 0x000000060c0c7981 */ /* 0x000f68000c1e1900 */
[----:B------:R-:W5:Y:S04]  /*0570*/  LDG.E R21, desc[UR6][R4.64+0x34] ;  /* 0x0000340604157981 */ /* 0x000f68000c1e1900 */
[----:B------:R-:W5:Y:S04]  /*0580*/  LDG.E R2, desc[UR6][R2.64] ;  /* 0x0000000602027981 */ /* 0x000f68000c1e1900 */
[----:B------:R-:W5:Y:S04]  /*0590*/  LDG.E R24, desc[UR6][R4.64+0x38] ;  /* 0x0000380604187981 */ /* 0x000f68000c1e1900 */
[----:B------:R-:W5:Y:S04]  /*05a0*/  LDG.E R6, desc[UR6][R6.64] ;  /* 0x0000000606067981 */ /* 0x000f68000c1e1900 */
[----:B------:R-:W5:Y:S01]  /*05b0*/  LDG.E R26, desc[UR6][R4.64+0x3c] ;  /* 0x00003c06041a7981 */ /* 0x000f62000c1e1900 */
[----:B------:R-:W-:-:S04]  /*05c0*/  IADD3 R15, PT, PT, R15, 0x10, RZ ;  /* 0x000000100f0f7810 */ /* 0x000fc80007ffe0ff */
[----:B------:R-:W-:Y:S01]  /*05d0*/  ISETP.NE.AND P0, PT, R15, R17, PT ;  /* 0x000000110f00720c */ /* 0x000fe20003f05270 */
[----:B--2---:R-:W-:-:S04]  /*05e0*/  FFMA R19, R0, R19, R29 ;  /* 0x0000001300137223 */ /* 0x004fc8000000001d */
[----:B---3--:R-:W-:-:S04]  /*05f0*/  FFMA R19, R10, R23, R19 ;  /* 0x000000170a137223 */ /* 0x008fc80000000013 */
[----:B----4-:R-:W-:-:S04]  /*0600*/  FFMA R16, R16, R25, R19 ;  /* 0x0000001910107223 */ /* 0x010fc80000000013 */
[----:B------:R-:W-:-:S04]  /*0610*/  FFMA R11, R11, R20, R16 ;  /* 0x000000140b0b7223 */ /* 0x000fc80000000010 */
[----:B-----5:R-:W-:-:S04]  /*0620*/  FFMA R11, R18, R27, R11 ;  /* 0x0000001b120b7223 */ /* 0x020fc8000000000b */
[----:B------:R-:W-:-:S04]  /*0630*/  FFMA R11, R8, R22, R11 ;  /* 0x00000016080b7223 */ /* 0x000fc8000000000b */
[----:B------:R-:W-:-:S04]  /*0640*/  FFMA R11, R12, R21, R11 ;  /* 0x000000150c0b7223 */ /* 0x000fc8000000000b */
[----:B------:R-:W-:-:S04]  /*0650*/  FFMA R11, R2, R24, R11 ;  /* 0x00000018020b7223 */ /* 0x000fc8000000000b */
[----:B------:R-:W-:Y:S01]  /*0660*/  FFMA R0, R6, R26, R11 ;  /* 0x0000001a06007223 */ /* 0x000fe2000000000b */
[----:B------:R-:W-:Y:S06]  /*0670*/  @P0 BRA `(.L_x_1) ;  /* 0xfffffff800a80947 */ /* 0x000fec000383ffff */
.L_x_0:
[----:B------:R-:W-:-:S09]  /*0680*/  UISETP.NE.AND UP0, UPT, UR4, URZ, UPT ;  /* 0x000000ff0400728c */ /* 0x000fd2000bf05270 */
[----:B------:R-:W-:Y:S05]  /*0690*/  BRA.U !UP0, `(.L_x_2) ;  /* 0x0000000508847547 */ /* 0x000fea000b800000 */
[----:B------:R-:W-:Y:S02]  /*06a0*/  UISETP.GE.U32.AND UP0, UPT, UR4, 0x8, UPT ;  /* 0x000000080400788c */ /* 0x000fe4000bf06070 */
[----:B------:R-:W-:-:S04]  /*06b0*/  ULOP3.LUT UR5, UR8, 0x7, URZ, 0xc0, !UPT ;  /* 0x0000000708057892 */ /* 0x000fc8000f8ec0ff */
[----:B------:R-:W-:-:S03]  /*06c0*/  UISETP.NE.AND UP1, UPT, UR5, URZ, UPT ;  /* 0x000000ff0500728c */ /* 0x000fc6000bf25270 */
[----:B------:R-:W-:Y:S08]  /*06d0*/  BRA.U !UP0, `(.L_x_3) ;  /* 0x0000000108b07547 */ /* 0x000ff0000b800000 */
[----:B------:R-:W1:Y:S01]  /*06e0*/  LDC.64 R4, c[0x0][0x388] ;  /* 0x0000e200ff047b82 */ /* 0x000e620000000a00 */
[----:B------:R-:W-:-:S05]  /*06f0*/  IMAD R11, R14, UR8, R17 ;  /* 0x000000080e0b7c24 */ /* 0x000fca000f8e0211 */
[C---:B------:R-:W-:Y:S02]  /*0700*/  IADD3 R9, PT, PT, R11.reuse, 0x1, RZ ;  /* 0x000000010b097810 */ /* 0x040fe40007ffe0ff */
[----:B------:R-:W2:Y:S01]  /*0710*/  LDC.64 R2, c[0x0][0x390] ;  /* 0x0000e400ff027b82 */ /* 0x000ea20000000a00 */
[C---:B------:R-:W-:Y:S02]  /*0720*/  IADD3 R29, PT, PT, R11.reuse, 0x2, RZ ;  /* 0x000000020b1d7810 */ /* 0x040fe40007ffe0ff */
[C---:B------:R-:W-:Y:S02]  /*0730*/  IADD3 R21, PT, PT, R11.reuse, 0x3, RZ ;  /* 0x000000030b157810 */ /* 0x040fe40007ffe0ff */
[C---:B------:R-:W-:Y:S01]  /*0740*/  IADD3 R25, PT, PT, R11.reuse, 0x4, RZ ;  /* 0x000000040b197810 */ /* 0x040fe20007ffe0ff */
[----:B-1----:R-:W-:-:S04]  /*0750*/  IMAD.WIDE.U32 R6, R11, 0x4, R4 ;  /* 0x000000040b067825 */ /* 0x002fc800078e0004 */
[----:B------:R-:W-:Y:S01]  /*0760*/  IMAD.WIDE.U32 R8, R9, 0x4, R4 ;  /* 0x0000000409087825 */ /* 0x000fe200078e0004 */
[----:B0-----:R0:W3:Y:S03]  /*0770*/  LDG.E R15, desc[UR6][R6.64] ;  /* 0x00000006060f7981 */ /* 0x0010e6000c1e1900 */
[----:B--2---:R-:W-:Y:S01]  /*0780*/  IMAD.WIDE.U32 R2, R17, 0x4, R2 ;  /* 0x0000000411027825 */ /* 0x004fe200078e0002 */
[----:B------:R1:W2:Y:S04]  /*0790*/  LDG.E R12, desc[UR6][R8.64] ;  /* 0x00000006080c7981 */ /* 0x0002a8000c1e1900 */
[----:B------:R-:W3:Y:S01]  /*07a0*/  LDG.E R13, desc[UR6][R2.64] ;  /* 0x00000006020d7981 */ /* 0x000ee2000c1e1900 */
[----:B------:R-:W-:-:S03]  /*07b0*/  IMAD.WIDE.U32 R28, R29, 0x4, R4 ;  /* 0x000000041d1c7825 */ /* 0x000fc600078e0004 */
[----:B------:R-:W2:Y:S01]  /*07c0*/  LDG.E R19, desc[UR6][R2.64+0x4] ;  /* 0x0000040602137981 */ /* 0x000ea2000c1e1900 */
[--C-:B------:R-:W-:Y:S01]  /*07d0*/  IMAD.WIDE.U32 R20, R21, 0x4, R4.reuse ;  /* 0x0000000415147825 */ /* 0x100fe200078e0004 */
[----:B------:R-:W-:Y:S02]  /*07e0*/  IADD3 R27, PT, PT, R11, 0x5, RZ ;  /* 0x000000050b1b7810 */ /* 0x000fe40007ffe0ff */
[----:B------:R-:W4:Y:S01]  /*07f0*/  LDG.E R16, desc[UR6][R28.64] ;  /* 0x000000061c107981 */ /* 0x000f22000c1e1900 */
[----:B0-----:R-:W-:-:S03]  /*0800*/  IMAD.WIDE.U32 R6, R25, 0x4, R4 ;  /* 0x0000000419067825 */ /* 0x001fc600078e0004 */
[----:B------:R-:W4:Y:S01]  /*0810*/  LDG.E R23, desc[UR6][R2.64+0x8] ;  /* 0x0000080602177981 */ /* 0x000f22000c1e1900 */
[----:B------:R-:W-:Y:S01]  /*0820*/  IADD3 R10, PT, PT, R11, 0x6, RZ ;  /* 0x000000060b0a7810 */ /* 0x000fe20007ffe0ff */
[--C-:B-1----:R-:W-:Y:S02]  /*0830*/  IMAD.WIDE.U32 R8, R27, 0x4, R4.reuse ;  /* 0x000000041b087825 */ /* 0x102fe400078e0004 */
[----:B------:R-:W5:Y:S04]  /*0840*/  LDG.E R20, desc[UR6][R20.64] ;  /* 0x0000000614147981 */ /* 0x000f68000c1e1900 */
[----:B------:R-:W5:Y:S01]  /*0850*/  LDG.E R25, desc[UR6][R2.64+0xc] ;  /* 0x00000c0602197981 */ /* 0x000f62000c1e1900 */
[----:B------:R-:W-:Y:S01]  /*0860*/  IADD3 R18, PT, PT, R11, 0x7, RZ ;  /* 0x000000070b127810 */ /* 0x000fe20007ffe0ff */
[----:B------:R-:W-:-:S02]  /*0870*/  IMAD.WIDE.U32 R10, R10, 0x4, R4 ;  /* 0x000000040a0a7825 */ /* 0x000fc400078e0004 */
[----:B------:R-:W5:Y:S04]  /*0880*/  LDG.E R6, desc[UR6][R6.64] ;  /* 0x0000000606067981 */ /* 0x000f68000c1e1900 */
        /* <DEDUP_REMOVED lines=8> */
[----:B------:R-:W-:Y:S01]  /*0910*/  IADD3 R17, PT, PT, R17, 0x8, RZ ;  /* 0x0000000811117810 */ /* 0x000fe20007ffe0ff */
[----:B---3--:R-:W-:-:S04]  /*0920*/  FFMA R13, R15, R13, R0 ;  /* 0x0000000d0f0d7223 */ /* 0x008fc80000000000 */
[----:B--2---:R-:W-:-:S04]  /*0930*/  FFMA R13, R12, R19, R13 ;  /* 0x000000130c0d7223 */ /* 0x004fc8000000000d */
[----:B----4-:R-:W-:-:S04]  /*0940*/  FFMA R13, R16, R23, R13 ;  /* 0x00000017100d7223 */ /* 0x010fc8000000000d */
[----:B-----5:R-:W-:-:S04]  /*0950*/  FFMA R13, R20, R25, R13 ;  /* 0x00000019140d7223 */ /* 0x020fc8000000000d */
[----:B------:R-:W-:-:S04]  /*0960*/  FFMA R13, R6, R27, R13 ;  /* 0x0000001b060d7223 */ /* 0x000fc8000000000d */
[----:B------:R-:W-:-:S04]  /*0970*/  FFMA R8, R8, R29, R13 ;  /* 0x0000001d08087223 */ /* 0x000fc8000000000d */
[----:B------:R-:W-:-:S04]  /*0980*/  FFMA R8, R11, R18, R8 ;  /* 0x000000120b087223 */ /* 0x000fc80000000008 */
[----:B------:R-:W-:-:S07]  /*0990*/  FFMA R0, R5, R21, R8 ;  /* 0x0000001505007223 */ /* 0x000fce0000000008 */
.L_x_3:
        /* <DEDUP_REMOVED lines=15> */
[----:B------:R-:W2:Y:S02]  /*0a90*/  LDG.E R8, desc[UR6][R8.64] ;  /* 0x0000000608087981 */ /* 0x000ea4000c1e1900 */
[--C-:B------:R-:W-:Y:S02]  /*0aa0*/  IMAD.WIDE.U32 R10, R13, 0x4, R4.reuse ;  /* 0x000000040d0a7825 */ /* 0x100fe400078e0004 */
[----:B------:R-:W3:Y:S02]  /*0ab0*/  LDG.E R12, desc[UR6][R2.64] ;  /* 0x00000006020c7981 */ /* 0x000ee4000c1e1900 */
[----:B------:R-:W-:-:S02]  /*0ac0*/  IMAD.WIDE.U32 R4, R15, 0x4, R4 ;  /* 0x000000040f047825 */ /* 0x000fc400078e0004 */
[----:B------:R-:W2:Y:S04]  /*0ad0*/  LDG.E R13, desc[UR6][R2.64+0x4] ;  /* 0x00000406020d7981 */ /* 0x000ea8000c1e1900 */
[----:B------:R-:W4:Y:S04]  /*0ae0*/  LDG.E R10, desc[UR6][R10.64] ;  /* 0x000000060a0a7981 */ /* 0x000f28000c1e1900 */
[----:B------:R-:W4:Y:S04]  /*0af0*/  LDG.E R15, desc[UR6][R2.64+0x8] ;  /* 0x00000806020f7981 */ /* 0x000f28000c1e1900 */
[----:B------:R-:W5:Y:S04]  /*0b00*/  LDG.E R4, desc[UR6][R4.64] ;  /* 0x0000000604047981 */ /* 0x000f68000c1e1900 */
[----:B------:R-:W5:Y:S01]  /*0b10*/  LDG.E R16, desc[UR6][R2.64+0xc] ;  /* 0x00000c0602107981 */ /* 0x000f62000c1e1900 */
[----:B------:R-:W-:Y:S01]  /*0b20*/  IADD3 R17, PT, PT, R17, 0x4, RZ ;  /* 0x0000000411117810 */ /* 0x000fe20007ffe0ff */
[----:B---3--:R-:W-:-:S04]  /*0b30*/  FFMA R7, R7, R12, R0 ;  /* 0x0000000c07077223 */ /* 0x008fc80000000000 */
[----:B--2---:R-:W-:-:S04]  /*0b40*/  FFMA R7, R8, R13, R7 ;  /* 0x0000000d08077223 */ /* 0x004fc80000000007 */
[----:B----4-:R-:W-:-:S04]  /*0b50*/  FFMA R7, R10, R15, R7 ;  /* 0x0000000f0a077223 */ /* 0x010fc80000000007 */
[----:B-----5:R-:W-:-:S07]  /*0b60*/  FFMA R0, R4, R16, R7 ;  /* 0x0000001004007223 */ /* 0x020fce0000000007 */
.L_x_4:
[----:B------:R-:W-:Y:S05]  /*0b70*/  BRA.U !UP1, `(.L_x_2) ;  /* 0x00000001094c7547 */ /* 0x000fea000b800000 */
[----:B------:R-:W1:Y:S01]  /*0b80*/  LDC.64 R2, c[0x0][0x390] ;  /* 0x0000e400ff027b82 */ /* 0x000e620000000a00 */
[----:B------:R-:W-:-:S07]  /*0b90*/  UIADD3 UR4, UPT, UPT, -UR4, URZ, URZ ;  /* 0x000000ff04047290 */ /* 0x000fce000fffe1ff */
[----:B------:R-:W2:Y:S01]  /*0ba0*/  LDC.64 R6, c[0x0][0x388] ;  /* 0x0000e200ff067b82 */ /* 0x000ea20000000a00 */
[----:B-1----:R-:W-:-:S04]  /*0bb0*/  IMAD.WIDE.U32 R2, R17, 0x4, R2 ;  /* 0x0000000411027825 */ /* 0x002fc800078e0002 */
[----:B------:R-:W-:Y:S01]  /*0bc0*/  IMAD R17, R14, UR8, R17 ;  /* 0x000000080e117c24 */ /* 0x000fe2000f8e0211 */
[----:B------:R-:W-:Y:S02]  /*0bd0*/  MOV R8, R2 ;  /* 0x0000000200087202 */ /* 0x000fe40000000f00 */
[----:B------:R-:W-:-:S07]  /*0be0*/  MOV R9, R3 ;  /* 0x0000000300097202 */ /* 0x000fce0000000f00 */
.L_x_5:
[----:B--2---:R-:W-:Y:S01]  /*0bf0*/  IMAD.WIDE.U32 R2, R17, 0x4, R6 ;  /* 0x0000000411027825 */ /* 0x004fe200078e0006 */
[----:B------:R-:W-:Y:S02]  /*0c00*/  MOV R4, R8 ;  /* 0x0000000800047202 */ /* 0x000fe40000000f00 */
[----:B------:R-:W-:-:S03]  /*0c10*/  MOV R5, R9 ;  /* 0x0000000900057202 */ /* 0x000fc60000000f00 */
[----:B0-----:R-:W2:Y:S04]  /*0c20*/  LDG.E R3, desc[UR6][R2.64] ;  /* 0x0000000602037981 */ /* 0x001ea8000c1e1900 */
[----:B------:R-:W2:Y:S01]  /*0c30*/  LDG.E R4, desc[UR6][R4.64] ;  /* 0x0000000604047981 */ /* 0x000ea2000c1e1900 */
[----:B------:R-:W-:Y:S01]  /*0c40*/  UIADD3 UR4, UPT, UPT, UR4, 0x1, URZ ;  /* 0x0000000104047890 */ /* 0x000fe2000fffe0ff */
[----:B------:R-:W-:Y:S02]  /*0c50*/  IADD3 R8, P0, PT, R8, 0x4, RZ ;  /* 0x0000000408087810 */ /* 0x000fe40007f1e0ff */
[----:B------:R-:W-:Y:S01]  /*0c60*/  IADD3 R17, PT, PT, R17, 0x1, RZ ;  /* 0x0000000111117810 */ /* 0x000fe20007ffe0ff */
[----:B------:R-:W-:Y:S01]  /*0c70*/  UISETP.NE.AND UP0, UPT, UR4, URZ, UPT ;  /* 0x000000ff0400728c */ /* 0x000fe2000bf05270 */
[----:B------:R-:W-:Y:S01]  /*0c80*/  IADD3.X R9, PT, PT, RZ, R9, RZ, P0, !PT ;  /* 0x00000009ff097210 */ /* 0x000fe200007fe4ff */
[----:B--2---:R-:W-:-:S07]  /*0c90*/  FFMA R0, R3, R4, R0 ;  /* 0x0000000403007223 */ /* 0x004fce0000000000 */
[----:B------:R-:W-:Y:S05]  /*0ca0*/  BRA.U UP0, `(.L_x_5) ;  /* 0xfffffffd00d07547 */ /* 0x000fea000b83ffff */
.L_x_2:
[----:B------:R-:W1:Y:S02]  /*0cb0*/  LDC.64 R2, c[0x0][0x380] ;  /* 0x0000e000ff027b82 */ /* 0x000e640000000a00 */
[----:B-1----:R-:W-:-:S05]  /*0cc0*/  IMAD.WIDE R14, R14, 0x4, R2 ;  /* 0x000000040e0e7825 */ /* 0x002fca00078e0202 */
[----:B0-----:R-:W-:Y:S01]  /*0cd0*/  STG.E desc[UR6][R14.64], R0 ;  /* 0x000000000e007986 */ /* 0x001fe2000c101906 */
[----:B------:R-:W-:Y:S05]  /*0ce0*/  EXIT ;  /* 0x000000000000794d */ /* 0x000fea0003800000 */
.L_x_6:
[----:B------:R-:W-:-:S00]  /*0cf0*/  BRA `(.L_x_6) ;  /* 0xfffffffc00fc7947 */ /* 0x000fc0000383ffff */
[----:B------:R-:W-:-:S00]  /*0d00*/  NOP ;  /* 0x0000000000007918 */ /* 0x000fc00000000000 */
[----:B------:R-:W-:-:S00]  /*0d10*/  NOP ;  /* 0x0000000000007918 */ /* 0x000fc00000000000 */
[----:B------:R-:W-:-:S00]  /*0d20*/  NOP ;  /* 0x0000000000007918 */ /* 0x000fc00000000000 */
[----:B------:R-:W-:-:S00]  /*0d30*/  NOP ;  /* 0x0000000000007918 */ /* 0x000fc00000000000 */
[----:B------:R-:W-:-:S00]  /*0d40*/  NOP ;  /* 0x0000000000007918 */ /* 0x000fc00000000000 */
[----:B------:R-:W-:-:S00]  /*0d50*/  NOP ;  /* 0x0000000000007918 */ /* 0x000fc00000000000 */
[----:B------:R-:W-:-:S00]  /*0d60*/  NOP ;  /* 0x0000000000007918 */ /* 0x000fc00000000000 */
[----:B------:R-:W-:-:S00]  /*0d70*/  NOP ;  /* 0x0000000000007918 */ /* 0x000fc00000000000 */
.L_x_7:


//--------------------- .nv.shared.reserved.0     --------------------------
	.section	.nv.shared.reserved.0,"aw",@nobits
	.weak		__nv_reservedSMEM_offset_0_alias
	.size		__nv_reservedSMEM_offset_0_alias, 0, 64
	.other		__nv_reservedSMEM_offset_0_alias,@"STO_CUDA_RESERVED_SHARED STV_DEFAULT"
__nv_reservedSMEM_offset_0_alias:
	.zero		0
	.zero		64


//--------------------- .nv.constant0._Z16multMatrixVectorPfS_S_j --------------------------
	.section	.nv.constant0._Z16multMatrixVectorPfS_S_j,"a",@progbits
	.sectionflags	@""
	.align	4
.nv.constant0._Z16multMatrixVectorPfS_S_j:
	.zero		924


//--------------------- SYMBOLS --------------------------

	.type		.nv.reservedSmem.offset0,@object
	.size		.nv.reservedSmem.offset0,0x4
